//
// Generated by NVIDIA NVVM Compiler
//
// Compiler Build ID: CL-36424714
// Cuda compilation tools, release 13.0, V13.0.88
// Based on NVVM 20.0.0
//

.version 9.0
.target sm_100
.address_size 64

	// .globl	_Z15multiply_by_twoPdPKdi

.visible .entry _Z15multiply_by_twoPdPKdi(
	.param .u64 .ptr .align 1 _Z15multiply_by_twoPdPKdi_param_0,
	.param .u64 .ptr .align 1 _Z15multiply_by_twoPdPKdi_param_1,
	.param .u32 _Z15multiply_by_twoPdPKdi_param_2
)
{
	.reg .pred 	%p<2>;
	.reg .b32 	%r<6>;
	.reg .b64 	%rd<8>;
	.reg .b64 	%fd<3>;

	ld.param.u64 	%rd1, [_Z15multiply_by_twoPdPKdi_param_0];
	ld.param.u64 	%rd2, [_Z15multiply_by_twoPdPKdi_param_1];
	ld.param.u32 	%r2, [_Z15multiply_by_twoPdPKdi_param_2];
	mov.u32 	%r3, %ctaid.x;
	mov.u32 	%r4, %ntid.x;
	mov.u32 	%r5, %tid.x;
	mad.lo.s32 	%r1, %r3, %r4, %r5;
	setp.ge.s32 	%p1, %r1, %r2;
	@%p1 bra 	$L__BB0_2;
	cvta.to.global.u64 	%rd3, %rd2;
	cvta.to.global.u64 	%rd4, %rd1;
	mul.wide.s32 	%rd5, %r1, 8;
	add.s64 	%rd6, %rd3, %rd5;
	ld.global.f64 	%fd1, [%rd6];
	add.f64 	%fd2, %fd1, %fd1;
	add.s64 	%rd7, %rd4, %rd5;
	st.global.f64 	[%rd7], %fd2;
$L__BB0_2:
	ret;

}


// ===== COMPILED SASS (sm_100) =====

	.target	sm_100

	.elftype	@"ET_EXEC"


//--------------------- .note.nv.tkinfo           --------------------------
	.section	.note.nv.tkinfo,"",@"SHT_NOTE"
	.sectionflags	@"SHF_NOTE_NV_TKINFO"
	.tkinfo
        /*0018*/ 	.word	0x00000002
        /*0030*/ 	.string	""
        /*0030*/ 	.string	"ptxas"
        /*0030*/ 	.string	"Cuda compilation tools, release 13.0, V13.0.88"
        /*0030*/ 	.string	"Build cuda_13.0.r13.0/compiler.36424714_0"
        /*0030*/ 	.string	"-arch sm_100 -m 64 "



//--------------------- .note.nv.cuinfo           --------------------------
	.section	.note.nv.cuinfo,"",@"SHT_NOTE"
	.sectionflags	@"SHF_NOTE_NV_CUINFO"
        /*0018*/ 	.short	0x0002
        /*001a*/ 	.short	0x0064
        /*001c*/ 	.short	0x0082
	.zero		2


//--------------------- .nv.info                  --------------------------
	.section	.nv.info,"",@"SHT_CUDA_INFO"
	.align	4


	//----- nvinfo : EIATTR_REGCOUNT
	.align		4
        /*0000*/ 	.byte	0x04, 0x2f
        /*0002*/ 	.short	(.L_1 - .L_0)
	.align		4
.L_0:
        /*0004*/ 	.word	index@(_Z15multiply_by_twoPdPKdi)
        /*0008*/ 	.word	0x0000000c


	//----- nvinfo : EIATTR_FRAME_SIZE
	.align		4
.L_1:
        /*000c*/ 	.byte	0x04, 0x11
        /*000e*/ 	.short	(.L_3 - .L_2)
	.align		4
.L_2:
        /*0010*/ 	.word	index@(_Z15multiply_by_twoPdPKdi)
        /*0014*/ 	.word	0x00000000


	//----- nvinfo : EIATTR_MIN_STACK_SIZE
	.align		4
.L_3:
        /*0018*/ 	.byte	0x04, 0x12
        /*001a*/ 	.short	(.L_5 - .L_4)
	.align		4
.L_4:
        /*001c*/ 	.word	index@(_Z15multiply_by_twoPdPKdi)
        /*0020*/ 	.word	0x00000000
.L_5:


//--------------------- .nv.compat                --------------------------
	.section	.nv.compat,"",@"SHT_CUDA_COMPAT_INFO"
	.align	4
        /*0000*/ 	.byte	0x02, 0x09, 0x00, 0x00, 0x02, 0x02, 0x01, 0x00, 0x02, 0x05, 0x05, 0x00, 0x03, 0x07, 0x01, 0x01
        /*0010*/ 	.byte	0x02, 0x03, 0x00, 0x00, 0x02, 0x06, 0x01, 0x00, 0x04, 0x0b, 0x08, 0x00, 0x01, 0x00, 0x00, 0x00
        /*0020*/ 	.byte	0x00, 0x00, 0x00, 0x00


//--------------------- .nv.info._Z15multiply_by_twoPdPKdi --------------------------
	.section	.nv.info._Z15multiply_by_twoPdPKdi,"",@"SHT_CUDA_INFO"
	.sectionflags	@""
	.align	4


	//----- nvinfo : EIATTR_CUDA_API_VERSION
	.align		4
        /*0000*/ 	.byte	0x04, 0x37
        /*0002*/ 	.short	(.L_7 - .L_6)
.L_6:
        /*0004*/ 	.word	0x00000082


	//----- nvinfo : EIATTR_KPARAM_INFO
	.align		4
.L_7:
        /*0008*/ 	.byte	0x04, 0x17
        /*000a*/ 	.short	(.L_9 - .L_8)
.L_8:
        /*000c*/ 	.word	0x00000000
        /*0010*/ 	.short	0x0002
        /*0012*/ 	.short	0x0010
        /*0014*/ 	.byte	0x00, 0xf0, 0x11, 0x00


	//----- nvinfo : EIATTR_KPARAM_INFO
	.align		4
.L_9:
        /*0018*/ 	.byte	0x04, 0x17
        /*001a*/ 	.short	(.L_11 - .L_10)
.L_10:
        /*001c*/ 	.word	0x00000000
        /*0020*/ 	.short	0x0001
        /*0022*/ 	.short	0x0008
        /*0024*/ 	.byte	0x00, 0xf5, 0x21, 0x00


	//----- nvinfo : EIATTR_KPARAM_INFO
	.align		4
.L_11:
        /*0028*/ 	.byte	0x04, 0x17
        /*002a*/ 	.short	(.L_13 - .L_12)
.L_12:
        /*002c*/ 	.word	0x00000000
        /*0030*/ 	.short	0x0000
        /*0032*/ 	.short	0x0000
        /*0034*/ 	.byte	0x00, 0xf5, 0x21, 0x00


	//----- nvinfo : EIATTR_SPARSE_MMA_MASK
	.align		4
.L_13:
        /*0038*/ 	.byte	0x03, 0x50
        /*003a*/ 	.short	0x0000


	//----- nvinfo : EIATTR_MAXREG_COUNT
	.align		4
        /*003c*/ 	.byte	0x03, 0x1b
        /*003e*/ 	.short	0x00ff


	//----- nvinfo : EIATTR_MERCURY_ISA_VERSION
	.align		4
        /*0040*/ 	.byte	0x03, 0x5f
        /*0042*/ 	.short	0x0101


	//----- nvinfo : EIATTR_VRC_CTA_INIT_COUNT
	.align		4
        /*0044*/ 	.byte	0x02, 0x4a
	.zero		1
	.zero		1


	//----- nvinfo : EIATTR_EXIT_INSTR_OFFSETS
	.align		4
        /*0048*/ 	.byte	0x04, 0x1c
        /*004a*/ 	.short	(.L_15 - .L_14)


	//   ....[0]....
.L_14:
        /*004c*/ 	.word	0x00000070


	//   ....[1]....
        /*0050*/ 	.word	0x00000100


	//----- nvinfo : EIATTR_CBANK_PARAM_SIZE
	.align		4
.L_15:
        /*0054*/ 	.byte	0x03, 0x19
        /*0056*/ 	.short	0x0014


	//----- nvinfo : EIATTR_PARAM_CBANK
	.align		4
        /*0058*/ 	.byte	0x04, 0x0a
        /*005a*/ 	.short	(.L_17 - .L_16)
	.align		4
.L_16:
        /*005c*/ 	.word	index@(.nv.constant0._Z15multiply_by_twoPdPKdi)
        /*0060*/ 	.short	0x0380
        /*0062*/ 	.short	0x0014


	//----- nvinfo : EIATTR_SW_WAR
	.align		4
.L_17:
        /*0064*/ 	.byte	0x04, 0x36
        /*0066*/ 	.short	(.L_19 - .L_18)
.L_18:
        /*0068*/ 	.word	0x00000008
.L_19:


//--------------------- .nv.callgraph             --------------------------
	.section	.nv.callgraph,"",@"SHT_CUDA_CALLGRAPH"
	.align	4
	.sectionentsize	8
	.align		4
        /*0000*/ 	.word	0x00000000
	.align		4
        /*0004*/ 	.word	0xffffffff
	.align		4
        /*0008*/ 	.word	0x00000000
	.align		4
        /*000c*/ 	.word	0xfffffffe
	.align		4
        /*0010*/ 	.word	0x00000000
	.align		4
        /*0014*/ 	.word	0xfffffffd
	.align		4
        /*0018*/ 	.word	0x00000000
	.align		4
        /*001c*/ 	.word	0xfffffffc


//--------------------- .text._Z15multiply_by_twoPdPKdi --------------------------
	.section	.text._Z15multiply_by_twoPdPKdi,"ax",@progbits
	.align	128
        .global         _Z15multiply_by_twoPdPKdi
        .type           _Z15multiply_by_twoPdPKdi,@function
        .size           _Z15multiply_by_twoPdPKdi,(.L_x_1 - _Z15multiply_by_twoPdPKdi)
        .other          _Z15multiply_by_twoPdPKdi,@"STO_CUDA_ENTRY STV_DEFAULT"
_Z15multiply_by_twoPdPKdi:
.text._Z15multiply_by_twoPdPKdi:
[----:B------:R-:W-:Y:S01]  /*0000*/  LDC R1, c[0x0][0x37c] ;  /* 0x0000df00ff017b82 */ /* 0x000fe20000000800 */
[----:B------:R-:W0:Y:S07]  /*0010*/  S2R R0, SR_TID.X ;  /* 0x0000000000007919 */ /* 0x000e2e0000002100 */
[----:B------:R-:W0:Y:S01]  /*0020*/  S2UR UR4, SR_CTAID.X ;  /* 0x00000000000479c3 */ /* 0x000e220000002500 */
[----:B------:R-:W1:Y:S07]  /*0030*/  LDCU UR5, c[0x0][0x390] ;  /* 0x00007200ff0577ac */ /* 0x000e6e0008000800 */
[----:B------:R-:W0:Y:S02]  /*0040*/  LDC R9, c[0x0][0x360] ;  /* 0x0000d800ff097b82 */ /* 0x000e240000000800 */
[----:B0-----:R-:W-:-:S05]  /*0050*/  IMAD R9, R9, UR4, R0 ;  /* 0x0000000409097c24 */ /* 0x001fca000f8e0200 */
[----:B-1----:R-:W-:-:S13]  /*0060*/  ISETP.GE.AND P0, PT, R9, UR5, PT ;  /* 0x0000000509007c0c */ /* 0x002fda000bf06270 */
[----:B------:R-:W-:Y:S05]  /*0070*/  @P0 EXIT ;  /* 0x000000000000094d */ /* 0x000fea0003800000 */
[----:B------:R-:W0:Y:S01]  /*0080*/  LDC.64 R2, c[0x0][0x388] ;  /* 0x0000e200ff027b82 */ /* 0x000e220000000a00 */
[----:B------:R-:W1:Y:S07]  /*0090*/  LDCU.64 UR4, c[0x0][0x358] ;  /* 0x00006b00ff0477ac */ /* 0x000e6e0008000a00 */
[----:B------:R-:W2:Y:S01]  /*00a0*/  LDC.64 R6, c[0x0][0x380] ;  /* 0x0000e000ff067b82 */ /* 0x000ea20000000a00 */
[----:B0-----:R-:W-:-:S06]  /*00b0*/  IMAD.WIDE R2, R9, 0x8, R2 ;  /* 0x0000000809027825 */ /* 0x001fcc00078e0202 */
[----:B-1----:R-:W3:Y:S01]  /*00c0*/  LDG.E.64 R2, desc[UR4][R2.64] ;  /* 0x0000000402027981 */ /* 0x002ee2000c1e1b00 */
[----:B--2---:R-:W-:Y:S01]  /*00d0*/  IMAD.WIDE R6, R9, 0x8, R6 ;  /* 0x0000000809067825 */ /* 0x004fe200078e0206 */
[----:B---3--:R-:W-:-:S07]  /*00e0*/  DADD R4, R2, R2 ;  /* 0x0000000002047229 */ /* 0x008fce0000000002 */
[----:B------:R-:W-:Y:S01]  /*00f0*/  STG.E.64 desc[UR4][R6.64], R4 ;  /* 0x0000000406007986 */ /* 0x000fe2000c101b04 */
[----:B------:R-:W-:Y:S05]  /*0100*/  EXIT ;  /* 0x000000000000794d */ /* 0x000fea0003800000 */
.L_x_0:
[----:B------:R-:W-:-:S00]  /*0110*/  BRA `(.L_x_0) ;  /* 0xfffffffc00fc7947 */ /* 0x000fc0000383ffff */
[----:B------:R-:W-:-:S00]  /*0120*/  NOP ;  /* 0x0000000000007918 */ /* 0x000fc00000000000 */
        /* <DEDUP_REMOVED lines=13> */
.L_x_1:


//--------------------- .nv.shared.reserved.0     --------------------------
	.section	.nv.shared.reserved.0,"aw",@nobits
	.weak		__nv_reservedSMEM_offset_0_alias
	.size		__nv_reservedSMEM_offset_0_alias, 0, 64
	.other		__nv_reservedSMEM_offset_0_alias,@"STO_CUDA_RESERVED_SHARED STV_DEFAULT"
__nv_reservedSMEM_offset_0_alias:
	.zero		0
	.zero		64


//--------------------- .nv.constant0._Z15multiply_by_twoPdPKdi --------------------------
	.section	.nv.constant0._Z15multiply_by_twoPdPKdi,"a",@progbits
	.sectionflags	@""
	.align	4
.nv.constant0._Z15multiply_by_twoPdPKdi:
	.zero		916


//--------------------- SYMBOLS --------------------------

	.type		.nv.reservedSmem.offset0,@object
	.size		.nv.reservedSmem.offset0,0x4
